//
// Generated by NVIDIA NVVM Compiler
//
// Compiler Build ID: CL-36424714
// Cuda compilation tools, release 13.0, V13.0.88
// Based on NVVM 20.0.0
//

.version 9.0
.target sm_100
.address_size 64

	// .globl	_Z6kernelPi
.extern .func  (.param .b32 func_retval0) vprintf
(
	.param .b64 vprintf_param_0,
	.param .b64 vprintf_param_1
)
;
.global .align 1 .b8 $str[66] = {10, 10, 79, 110, 32, 116, 104, 114, 101, 97, 100, 32, 37, 100, 44, 32, 97, 114, 114, 32, 99, 111, 110, 116, 97, 105, 110, 115, 32, 37, 100, 46, 32, 98, 108, 111, 99, 107, 68, 105, 109, 32, 105, 115, 58, 32, 37, 100, 44, 32, 98, 108, 111, 99, 107, 73, 100, 120, 32, 105, 115, 58, 32, 37, 100};

.visible .entry _Z6kernelPi(
	.param .u64 .ptr .align 1 _Z6kernelPi_param_0
)
{
	.local .align 16 .b8 	__local_depot0[16];
	.reg .b64 	%SP;
	.reg .b64 	%SPL;
	.reg .b32 	%r<7>;
	.reg .b64 	%rd<9>;

	mov.u64 	%SPL, __local_depot0;
	cvta.local.u64 	%SP, %SPL;
	ld.param.u64 	%rd1, [_Z6kernelPi_param_0];
	cvta.to.global.u64 	%rd2, %rd1;
	add.u64 	%rd3, %SP, 0;
	add.u64 	%rd4, %SPL, 0;
	mov.u32 	%r1, %tid.x;
	mul.wide.u32 	%rd5, %r1, 4;
	add.s64 	%rd6, %rd2, %rd5;
	ld.global.u32 	%r2, [%rd6];
	mov.u32 	%r3, %ntid.x;
	mov.u32 	%r4, %ctaid.x;
	st.local.v4.u32 	[%rd4], {%r1, %r2, %r3, %r4};
	mov.u64 	%rd7, $str;
	cvta.global.u64 	%rd8, %rd7;
	{ // callseq 0, 0
	.param .b64 param0;
	st.param.b64 	[param0], %rd8;
	.param .b64 param1;
	st.param.b64 	[param1], %rd3;
	.param .b32 retval0;
	call.uni (retval0), 
	vprintf, 
	(
	param0, 
	param1
	);
	ld.param.b32 	%r5, [retval0];
	} // callseq 0
	ret;

}
	// .globl	_Z10structKrnl2bs
.visible .entry _Z10structKrnl2bs(
	.param .align 8 .b8 _Z10structKrnl2bs_param_0[8]
)
{
	.local .align 16 .b8 	__local_depot1[16];
	.reg .b64 	%SP;
	.reg .b64 	%SPL;
	.reg .b32 	%r<7>;
	.reg .b64 	%rd<9>;

	mov.u64 	%SPL, __local_depot1;
	cvta.local.u64 	%SP, %SPL;
	ld.param.u64 	%rd1, [_Z10structKrnl2bs_param_0];
	add.u64 	%rd2, %SP, 0;
	add.u64 	%rd3, %SPL, 0;
	cvta.to.global.u64 	%rd4, %rd1;
	mov.u32 	%r1, %tid.x;
	mul.wide.u32 	%rd5, %r1, 4;
	add.s64 	%rd6, %rd4, %rd5;
	ld.global.u32 	%r2, [%rd6];
	mov.u32 	%r3, %ntid.x;
	mov.u32 	%r4, %ctaid.x;
	st.local.v4.u32 	[%rd3], {%r1, %r2, %r3, %r4};
	mov.u64 	%rd7, $str;
	cvta.global.u64 	%rd8, %rd7;
	{ // callseq 1, 0
	.param .b64 param0;
	st.param.b64 	[param0], %rd8;
	.param .b64 param1;
	st.param.b64 	[param1], %rd2;
	.param .b32 retval0;
	call.uni (retval0), 
	vprintf, 
	(
	param0, 
	param1
	);
	ld.param.b32 	%r5, [retval0];
	} // callseq 1
	ret;

}


// ===== COMPILED SASS (sm_100) =====

	.target	sm_100

	.elftype	@"ET_EXEC"


//--------------------- .note.nv.tkinfo           --------------------------
	.section	.note.nv.tkinfo,"",@"SHT_NOTE"
	.sectionflags	@"SHF_NOTE_NV_TKINFO"
	.tkinfo
        /*0018*/ 	.word	0x00000002
        /*0030*/ 	.string	""
        /*0030*/ 	.string	"ptxas"
        /*0030*/ 	.string	"Cuda compilation tools, release 13.0, V13.0.88"
        /*0030*/ 	.string	"Build cuda_13.0.r13.0/compiler.36424714_0"
        /*0030*/ 	.string	"-arch sm_100 -m 64 "



//--------------------- .note.nv.cuinfo           --------------------------
	.section	.note.nv.cuinfo,"",@"SHT_NOTE"
	.sectionflags	@"SHF_NOTE_NV_CUINFO"
        /*0018*/ 	.short	0x0002
        /*001a*/ 	.short	0x0064
        /*001c*/ 	.short	0x0082
	.zero		2


//--------------------- .nv.info                  --------------------------
	.section	.nv.info,"",@"SHT_CUDA_INFO"
	.align	4


	//----- nvinfo : EIATTR_REGCOUNT
	.align		4
        /*0000*/ 	.byte	0x04, 0x2f
        /*0002*/ 	.short	(.L_2 - .L_1)
	.align		4
.L_1:
        /*0004*/ 	.word	index@(_Z6kernelPi)
        /*0008*/ 	.word	0x00000018


	//----- nvinfo : EIATTR_FRAME_SIZE
	.align		4
.L_2:
        /*000c*/ 	.byte	0x04, 0x11
        /*000e*/ 	.short	(.L_4 - .L_3)
	.align		4
.L_3:
        /*0010*/ 	.word	index@(_Z6kernelPi)
        /*0014*/ 	.word	0x00000010


	//----- nvinfo : EIATTR_REGCOUNT
	.align		4
.L_4:
        /*0018*/ 	.byte	0x04, 0x2f
        /*001a*/ 	.short	(.L_6 - .L_5)
	.align		4
.L_5:
        /*001c*/ 	.word	index@(_Z10structKrnl2bs)
        /*0020*/ 	.word	0x00000018


	//----- nvinfo : EIATTR_FRAME_SIZE
	.align		4
.L_6:
        /*0024*/ 	.byte	0x04, 0x11
        /*0026*/ 	.short	(.L_8 - .L_7)
	.align		4
.L_7:
        /*0028*/ 	.word	index@(_Z10structKrnl2bs)
        /*002c*/ 	.word	0x00000010


	//----- nvinfo : EIATTR_MIN_STACK_SIZE
	.align		4
.L_8:
        /*0030*/ 	.byte	0x04, 0x12
        /*0032*/ 	.short	(.L_10 - .L_9)
	.align		4
.L_9:
        /*0034*/ 	.word	index@(_Z10structKrnl2bs)
        /*0038*/ 	.word	0x00000010


	//----- nvinfo : EIATTR_MIN_STACK_SIZE
	.align		4
.L_10:
        /*003c*/ 	.byte	0x04, 0x12
        /*003e*/ 	.short	(.L_12 - .L_11)
	.align		4
.L_11:
        /*0040*/ 	.word	index@(_Z6kernelPi)
        /*0044*/ 	.word	0x00000010
.L_12:


//--------------------- .nv.compat                --------------------------
	.section	.nv.compat,"",@"SHT_CUDA_COMPAT_INFO"
	.align	4
        /*0000*/ 	.byte	0x02, 0x09, 0x00, 0x00, 0x02, 0x02, 0x01, 0x00, 0x02, 0x05, 0x05, 0x00, 0x03, 0x07, 0x01, 0x01
        /*0010*/ 	.byte	0x02, 0x03, 0x00, 0x00, 0x02, 0x06, 0x01, 0x00, 0x04, 0x0b, 0x08, 0x00, 0x09, 0x00, 0x00, 0x00
        /*0020*/ 	.byte	0x00, 0x00, 0x00, 0x00


//--------------------- .nv.info._Z10structKrnl2bs --------------------------
	.section	.nv.info._Z10structKrnl2bs,"",@"SHT_CUDA_INFO"
	.sectionflags	@""
	.align	4


	//----- nvinfo : EIATTR_CUDA_API_VERSION
	.align		4
        /*0000*/ 	.byte	0x04, 0x37
        /*0002*/ 	.short	(.L_14 - .L_13)
.L_13:
        /*0004*/ 	.word	0x00000082


	//----- nvinfo : EIATTR_KPARAM_INFO
	.align		4
.L_14:
        /*0008*/ 	.byte	0x04, 0x17
        /*000a*/ 	.short	(.L_16 - .L_15)
.L_15:
        /*000c*/ 	.word	0x00000000
        /*0010*/ 	.short	0x0000
        /*0012*/ 	.short	0x0000
        /*0014*/ 	.byte	0x00, 0xf0, 0x21, 0x00


	//----- nvinfo : EIATTR_SPARSE_MMA_MASK
	.align		4
.L_16:
        /*0018*/ 	.byte	0x03, 0x50
        /*001a*/ 	.short	0x0000


	//----- nvinfo : EIATTR_MAXREG_COUNT
	.align		4
        /*001c*/ 	.byte	0x03, 0x1b
        /*001e*/ 	.short	0x00ff


	//----- nvinfo : EIATTR_EXTERNS
	.align		4
        /*0020*/ 	.byte	0x04, 0x0f
        /*0022*/ 	.short	(.L_18 - .L_17)


	//   ....[0]....
	.align		4
.L_17:
        /*0024*/ 	.word	index@(vprintf)


	//----- nvinfo : EIATTR_MERCURY_ISA_VERSION
	.align		4
.L_18:
        /*0028*/ 	.byte	0x03, 0x5f
        /*002a*/ 	.short	0x0101


	//----- nvinfo : EIATTR_VRC_CTA_INIT_COUNT
	.align		4
        /*002c*/ 	.byte	0x02, 0x4a
	.zero		1
	.zero		1


	//----- nvinfo : EIATTR_SYSCALL_OFFSETS
	.align		4
        /*0030*/ 	.byte	0x04, 0x46
        /*0032*/ 	.short	(.L_20 - .L_19)


	//   ....[0]....
.L_19:
        /*0034*/ 	.word	0x00000140


	//----- nvinfo : EIATTR_EXIT_INSTR_OFFSETS
	.align		4
.L_20:
        /*0038*/ 	.byte	0x04, 0x1c
        /*003a*/ 	.short	(.L_22 - .L_21)


	//   ....[0]....
.L_21:
        /*003c*/ 	.word	0x00000150


	//----- nvinfo : EIATTR_CBANK_PARAM_SIZE
	.align		4
.L_22:
        /*0040*/ 	.byte	0x03, 0x19
        /*0042*/ 	.short	0x0008


	//----- nvinfo : EIATTR_PARAM_CBANK
	.align		4
        /*0044*/ 	.byte	0x04, 0x0a
        /*0046*/ 	.short	(.L_24 - .L_23)
	.align		4
.L_23:
        /*0048*/ 	.word	index@(.nv.constant0._Z10structKrnl2bs)
        /*004c*/ 	.short	0x0380
        /*004e*/ 	.short	0x0008


	//----- nvinfo : EIATTR_SW_WAR
	.align		4
.L_24:
        /*0050*/ 	.byte	0x04, 0x36
        /*0052*/ 	.short	(.L_26 - .L_25)
.L_25:
        /*0054*/ 	.word	0x00000008
.L_26:


//--------------------- .nv.info._Z6kernelPi      --------------------------
	.section	.nv.info._Z6kernelPi,"",@"SHT_CUDA_INFO"
	.sectionflags	@""
	.align	4


	//----- nvinfo : EIATTR_CUDA_API_VERSION
	.align		4
        /*0000*/ 	.byte	0x04, 0x37
        /*0002*/ 	.short	(.L_28 - .L_27)
.L_27:
        /*0004*/ 	.word	0x00000082


	//----- nvinfo : EIATTR_KPARAM_INFO
	.align		4
.L_28:
        /*0008*/ 	.byte	0x04, 0x17
        /*000a*/ 	.short	(.L_30 - .L_29)
.L_29:
        /*000c*/ 	.word	0x00000000
        /*0010*/ 	.short	0x0000
        /*0012*/ 	.short	0x0000
        /*0014*/ 	.byte	0x00, 0xf5, 0x21, 0x00


	//----- nvinfo : EIATTR_SPARSE_MMA_MASK
	.align		4
.L_30:
        /*0018*/ 	.byte	0x03, 0x50
        /*001a*/ 	.short	0x0000


	//----- nvinfo : EIATTR_MAXREG_COUNT
	.align		4
        /*001c*/ 	.byte	0x03, 0x1b
        /*001e*/ 	.short	0x00ff


	//----- nvinfo : EIATTR_EXTERNS
	.align		4
        /*0020*/ 	.byte	0x04, 0x0f
        /*0022*/ 	.short	(.L_32 - .L_31)


	//   ....[0]....
	.align		4
.L_31:
        /*0024*/ 	.word	index@(vprintf)


	//----- nvinfo : EIATTR_MERCURY_ISA_VERSION
	.align		4
.L_32:
        /*0028*/ 	.byte	0x03, 0x5f
        /*002a*/ 	.short	0x0101


	//----- nvinfo : EIATTR_VRC_CTA_INIT_COUNT
	.align		4
        /*002c*/ 	.byte	0x02, 0x4a
	.zero		1
	.zero		1


	//----- nvinfo : EIATTR_SYSCALL_OFFSETS
	.align		4
        /*0030*/ 	.byte	0x04, 0x46
        /*0032*/ 	.short	(.L_34 - .L_33)


	//   ....[0]....
.L_33:
        /*0034*/ 	.word	0x00000140


	//----- nvinfo : EIATTR_EXIT_INSTR_OFFSETS
	.align		4
.L_34:
        /*0038*/ 	.byte	0x04, 0x1c
        /*003a*/ 	.short	(.L_36 - .L_35)


	//   ....[0]....
.L_35:
        /*003c*/ 	.word	0x00000150


	//----- nvinfo : EIATTR_CBANK_PARAM_SIZE
	.align		4
.L_36:
        /*0040*/ 	.byte	0x03, 0x19
        /*0042*/ 	.short	0x0008


	//----- nvinfo : EIATTR_PARAM_CBANK
	.align		4
        /*0044*/ 	.byte	0x04, 0x0a
        /*0046*/ 	.short	(.L_38 - .L_37)
	.align		4
.L_37:
        /*0048*/ 	.word	index@(.nv.constant0._Z6kernelPi)
        /*004c*/ 	.short	0x0380
        /*004e*/ 	.short	0x0008


	//----- nvinfo : EIATTR_SW_WAR
	.align		4
.L_38:
        /*0050*/ 	.byte	0x04, 0x36
        /*0052*/ 	.short	(.L_40 - .L_39)
.L_39:
        /*0054*/ 	.word	0x00000008
.L_40:


//--------------------- .nv.callgraph             --------------------------
	.section	.nv.callgraph,"",@"SHT_CUDA_CALLGRAPH"
	.align	4
	.sectionentsize	8
	.align		4
        /*0000*/ 	.word	0x00000000
	.align		4
        /*0004*/ 	.word	0xffffffff
	.align		4
        /*0008*/ 	.word	index@(_Z10structKrnl2bs)
	.align		4
        /*000c*/ 	.word	index@(vprintf)
	.align		4
        /*0010*/ 	.word	index@(_Z6kernelPi)
	.align		4
        /*0014*/ 	.word	index@(vprintf)
	.align		4
        /*0018*/ 	.word	0x00000000
	.align		4
        /*001c*/ 	.word	0xfffffffe
	.align		4
        /*0020*/ 	.word	0x00000000
	.align		4
        /*0024*/ 	.word	0xfffffffd
	.align		4
        /*0028*/ 	.word	0x00000000
	.align		4
        /*002c*/ 	.word	0xfffffffc


//--------------------- .nv.constant4             --------------------------
	.section	.nv.constant4,"a",@progbits
	.align	8
	.align		8
.nv.constant4:
        /*0000*/ 	.dword	vprintf
	.align		8
        /*0008*/ 	.dword	$str


//--------------------- .text._Z10structKrnl2bs   --------------------------
	.section	.text._Z10structKrnl2bs,"ax",@progbits
	.align	128
        .global         _Z10structKrnl2bs
        .type           _Z10structKrnl2bs,@function
        .size           _Z10structKrnl2bs,(.L_x_4 - _Z10structKrnl2bs)
        .other          _Z10structKrnl2bs,@"STO_CUDA_ENTRY STV_DEFAULT"
_Z10structKrnl2bs:
.text._Z10structKrnl2bs:
[----:B------:R-:W0:Y:S01]  /*0000*/  LDC R1, c[0x0][0x37c] ;  /* 0x0000df00ff017b82 */ /* 0x000e220000000800 */
[----:B------:R-:W1:Y:S07]  /*0010*/  S2R R12, SR_TID.X ;  /* 0x00000000000c7919 */ /* 0x000e6e0000002100 */
[----:B------:R-:W1:Y:S01]  /*0020*/  LDC.64 R2, c[0x0][0x380] ;  /* 0x0000e000ff027b82 */ /* 0x000e620000000a00 */
[----:B------:R-:W2:Y:S01]  /*0030*/  LDCU.64 UR4, c[0x0][0x358] ;  /* 0x00006b00ff0477ac */ /* 0x000ea20008000a00 */
[----:B0-----:R-:W-:Y:S01]  /*0040*/  VIADD R1, R1, 0xfffffff0 ;  /* 0xfffffff001017836 */ /* 0x001fe20000000000 */
[----:B------:R-:W0:Y:S01]  /*0050*/  S2R R15, SR_CTAID.X ;  /* 0x00000000000f7919 */ /* 0x000e220000002500 */
[----:B------:R-:W-:Y:S01]  /*0060*/  MOV R0, 0x0 ;  /* 0x0000000000007802 */ /* 0x000fe20000000f00 */
[----:B------:R-:W3:Y:S01]  /*0070*/  LDCU.64 UR6, c[0x4][0x8] ;  /* 0x01000100ff0677ac */ /* 0x000ee20008000a00 */
[----:B-1----:R-:W-:-:S05]  /*0080*/  IMAD.WIDE.U32 R2, R12, 0x4, R2 ;  /* 0x000000040c027825 */ /* 0x002fca00078e0002 */
[----:B--2---:R-:W0:Y:S01]  /*0090*/  LDG.E R13, desc[UR4][R2.64] ;  /* 0x00000004020d7981 */ /* 0x004e22000c1e1900 */
[----:B------:R-:W1:Y:S01]  /*00a0*/  LDCU UR5, c[0x0][0x2fc] ;  /* 0x00005f80ff0577ac */ /* 0x000e620008000800 */
[----:B------:R-:W0:Y:S01]  /*00b0*/  LDC R14, c[0x0][0x360] ;  /* 0x0000d800ff0e7b82 */ /* 0x000e220000000800 */
[----:B---3--:R-:W-:Y:S01]  /*00c0*/  IMAD.U32 R4, RZ, RZ, UR6 ;  /* 0x00000006ff047e24 */ /* 0x008fe2000f8e00ff */
[----:B------:R-:W-:Y:S01]  /*00d0*/  MOV R5, UR7 ;  /* 0x0000000700057c02 */ /* 0x000fe20008000f00 */
[----:B------:R-:W2:Y:S05]  /*00e0*/  LDCU UR4, c[0x0][0x2f8] ;  /* 0x00005f00ff0477ac */ /* 0x000eaa0008000800 */
[----:B------:R3:W4:Y:S01]  /*00f0*/  LDC.64 R8, c[0x4][R0] ;  /* 0x0100000000087b82 */ /* 0x0007220000000a00 */
[----:B--2---:R-:W-:-:S05]  /*0100*/  IADD3 R6, P0, PT, R1, UR4, RZ ;  /* 0x0000000401067c10 */ /* 0x004fca000ff1e0ff */
[----:B-1----:R-:W-:Y:S01]  /*0110*/  IMAD.X R7, RZ, RZ, UR5, P0 ;  /* 0x00000005ff077e24 */ /* 0x002fe200080e06ff */
[----:B0---4-:R3:W-:Y:S07]  /*0120*/  STL.128 [R1], R12 ;  /* 0x0000000c01007387 */ /* 0x0117ee0000100c00 */
[----:B------:R-:W-:-:S07]  /*0130*/  LEPC R20, `(.L_x_0) ;  /* 0x000000001014794e */ /* 0x000fce0000000000 */
[----:B---3--:R-:W-:Y:S05]  /*0140*/  CALL.ABS.NOINC R8 ;  /* 0x0000000008007343 */ /* 0x008fea0003c00000 */
.L_x_0:
[----:B------:R-:W-:Y:S05]  /*0150*/  EXIT ;  /* 0x000000000000794d */ /* 0x000fea0003800000 */
.L_x_1:
[----:B------:R-:W-:-:S00]  /*0160*/  BRA `(.L_x_1) ;  /* 0xfffffffc00fc7947 */ /* 0x000fc0000383ffff */
[----:B------:R-:W-:-:S00]  /*0170*/  NOP ;  /* 0x0000000000007918 */ /* 0x000fc00000000000 */
        /* <DEDUP_REMOVED lines=8> */
.L_x_4:


//--------------------- .text._Z6kernelPi         --------------------------
	.section	.text._Z6kernelPi,"ax",@progbits
	.align	128
        .global         _Z6kernelPi
        .type           _Z6kernelPi,@function
        .size           _Z6kernelPi,(.L_x_5 - _Z6kernelPi)
        .other          _Z6kernelPi,@"STO_CUDA_ENTRY STV_DEFAULT"
_Z6kernelPi:
.text._Z6kernelPi:
        /* <DEDUP_REMOVED lines=21> */
.L_x_2:
[----:B------:R-:W-:Y:S05]  /*0150*/  EXIT ;  /* 0x000000000000794d */ /* 0x000fea0003800000 */
.L_x_3:
        /* <DEDUP_REMOVED lines=10> */
.L_x_5:


//--------------------- .nv.global.init           --------------------------
	.section	.nv.global.init,"aw",@progbits
.nv.global.init:
	.type		$str,@object
	.size		$str,(.L_0 - $str)
$str:
        /*0000*/ 	.byte	0x0a, 0x0a, 0x4f, 0x6e, 0x20, 0x74, 0x68, 0x72, 0x65, 0x61, 0x64, 0x20, 0x25, 0x64, 0x2c, 0x20
        /*0010*/ 	.byte	0x61, 0x72, 0x72, 0x20, 0x63, 0x6f, 0x6e, 0x74, 0x61, 0x69, 0x6e, 0x73, 0x20, 0x25, 0x64, 0x2e
        /*0020*/ 	.byte	0x20, 0x62, 0x6c, 0x6f, 0x63, 0x6b, 0x44, 0x69, 0x6d, 0x20, 0x69, 0x73, 0x3a, 0x20, 0x25, 0x64
        /*0030*/ 	.byte	0x2c, 0x20, 0x62, 0x6c, 0x6f, 0x63, 0x6b, 0x49, 0x64, 0x78, 0x20, 0x69, 0x73, 0x3a, 0x20, 0x25
        /*0040*/ 	.byte	0x64, 0x00
.L_0:


//--------------------- .nv.shared.reserved.0     --------------------------
	.section	.nv.shared.reserved.0,"aw",@nobits
	.weak		__nv_reservedSMEM_offset_0_alias
	.size		__nv_reservedSMEM_offset_0_alias, 0, 64
	.other		__nv_reservedSMEM_offset_0_alias,@"STO_CUDA_RESERVED_SHARED STV_DEFAULT"
__nv_reservedSMEM_offset_0_alias:
	.zero		0
	.zero		64


//--------------------- .nv.constant0._Z10structKrnl2bs --------------------------
	.section	.nv.constant0._Z10structKrnl2bs,"a",@progbits
	.sectionflags	@""
	.align	4
.nv.constant0._Z10structKrnl2bs:
	.zero		904


//--------------------- .nv.constant0._Z6kernelPi --------------------------
	.section	.nv.constant0._Z6kernelPi,"a",@progbits
	.sectionflags	@""
	.align	4
.nv.constant0._Z6kernelPi:
	.zero		904


//--------------------- SYMBOLS --------------------------

	.type		.nv.reservedSmem.offset0,@object
	.size		.nv.reservedSmem.offset0,0x4
	.type		vprintf,@function
